//
// Generated by NVIDIA NVVM Compiler
//
// Compiler Build ID: CL-36424714
// Cuda compilation tools, release 13.0, V13.0.88
// Based on NVVM 20.0.0
//

.version 9.0
.target sm_100
.address_size 64

	// .globl	_Z7runTestPyS_S_

.visible .entry _Z7runTestPyS_S_(
	.param .u64 .ptr .align 1 _Z7runTestPyS_S__param_0,
	.param .u64 .ptr .align 1 _Z7runTestPyS_S__param_1,
	.param .u64 .ptr .align 1 _Z7runTestPyS_S__param_2
)
{
	.reg .pred 	%p<5>;
	.reg .b32 	%r<11>;
	.reg .b64 	%rd<31>;

	ld.param.u64 	%rd15, [_Z7runTestPyS_S__param_0];
	ld.param.u64 	%rd16, [_Z7runTestPyS_S__param_1];
	ld.param.u64 	%rd17, [_Z7runTestPyS_S__param_2];
	cvta.to.global.u64 	%rd1, %rd17;
	cvta.to.global.u64 	%rd2, %rd16;
	cvta.to.global.u64 	%rd18, %rd15;
	ld.global.u64 	%rd19, [%rd18];
	mov.u32 	%r1, %tid.x;
	cvt.u64.u32 	%rd20, %r1;
	mov.u32 	%r2, %ctaid.x;
	mov.u32 	%r3, %ntid.x;
	mul.lo.s32 	%r4, %r2, %r3;
	cvt.u64.u32 	%rd21, %r4;
	add.s64 	%rd22, %rd21, %rd20;
	add.s64 	%rd23, %rd22, %rd19;
	mul.lo.s64 	%rd3, %rd23, 6;
	add.s64 	%rd4, %rd3, 5;
	ld.global.u64 	%rd29, [%rd2];
	or.b64  	%rd24, %rd29, %rd4;
	and.b64  	%rd25, %rd24, -4294967296;
	setp.ne.s64 	%p1, %rd25, 0;
	@%p1 bra 	$L__BB0_2;
	cvt.u32.u64 	%r5, %rd4;
	cvt.u32.u64 	%r6, %rd29;
	rem.u32 	%r7, %r6, %r5;
	cvt.u64.u32 	%rd28, %r7;
	bra.uni 	$L__BB0_3;
$L__BB0_2:
	rem.u64 	%rd28, %rd29, %rd4;
$L__BB0_3:
	setp.ne.s64 	%p2, %rd28, 0;
	@%p2 bra 	$L__BB0_5;
	st.global.u64 	[%rd1], %rd4;
	ld.global.u64 	%rd29, [%rd2];
$L__BB0_5:
	add.s64 	%rd11, %rd3, 7;
	or.b64  	%rd26, %rd29, %rd11;
	and.b64  	%rd27, %rd26, -4294967296;
	setp.ne.s64 	%p3, %rd27, 0;
	@%p3 bra 	$L__BB0_7;
	cvt.u32.u64 	%r8, %rd11;
	cvt.u32.u64 	%r9, %rd29;
	rem.u32 	%r10, %r9, %r8;
	cvt.u64.u32 	%rd30, %r10;
	bra.uni 	$L__BB0_8;
$L__BB0_7:
	rem.u64 	%rd30, %rd29, %rd11;
$L__BB0_8:
	setp.ne.s64 	%p4, %rd30, 0;
	@%p4 bra 	$L__BB0_10;
	st.global.u64 	[%rd1], %rd11;
$L__BB0_10:
	ret;

}


// ===== COMPILED SASS (sm_100) =====

	.target	sm_100

	.elftype	@"ET_EXEC"


//--------------------- .note.nv.tkinfo           --------------------------
	.section	.note.nv.tkinfo,"",@"SHT_NOTE"
	.sectionflags	@"SHF_NOTE_NV_TKINFO"
	.tkinfo
        /*0018*/ 	.word	0x00000002
        /*0030*/ 	.string	""
        /*0030*/ 	.string	"ptxas"
        /*0030*/ 	.string	"Cuda compilation tools, release 13.0, V13.0.88"
        /*0030*/ 	.string	"Build cuda_13.0.r13.0/compiler.36424714_0"
        /*0030*/ 	.string	"-arch sm_100 -m 64 "



//--------------------- .note.nv.cuinfo           --------------------------
	.section	.note.nv.cuinfo,"",@"SHT_NOTE"
	.sectionflags	@"SHF_NOTE_NV_CUINFO"
        /*0018*/ 	.short	0x0002
        /*001a*/ 	.short	0x0064
        /*001c*/ 	.short	0x0082
	.zero		2


//--------------------- .nv.info                  --------------------------
	.section	.nv.info,"",@"SHT_CUDA_INFO"
	.align	4


	//----- nvinfo : EIATTR_REGCOUNT
	.align		4
        /*0000*/ 	.byte	0x04, 0x2f
        /*0002*/ 	.short	(.L_1 - .L_0)
	.align		4
.L_0:
        /*0004*/ 	.word	index@(_Z7runTestPyS_S_)
        /*0008*/ 	.word	0x00000018


	//----- nvinfo : EIATTR_FRAME_SIZE
	.align		4
.L_1:
        /*000c*/ 	.byte	0x04, 0x11
        /*000e*/ 	.short	(.L_3 - .L_2)
	.align		4
.L_2:
        /*0010*/ 	.word	index@($__internal_0_$__cuda_sm20_rem_u64)
        /*0014*/ 	.word	0x00000000


	//----- nvinfo : EIATTR_FRAME_SIZE
	.align		4
.L_3:
        /*0018*/ 	.byte	0x04, 0x11
        /*001a*/ 	.short	(.L_5 - .L_4)
	.align		4
.L_4:
        /*001c*/ 	.word	index@(_Z7runTestPyS_S_)
        /*0020*/ 	.word	0x00000000


	//----- nvinfo : EIATTR_MIN_STACK_SIZE
	.align		4
.L_5:
        /*0024*/ 	.byte	0x04, 0x12
        /*0026*/ 	.short	(.L_7 - .L_6)
	.align		4
.L_6:
        /*0028*/ 	.word	index@(_Z7runTestPyS_S_)
        /*002c*/ 	.word	0x00000000
.L_7:


//--------------------- .nv.compat                --------------------------
	.section	.nv.compat,"",@"SHT_CUDA_COMPAT_INFO"
	.align	4
        /*0000*/ 	.byte	0x02, 0x09, 0x00, 0x00, 0x02, 0x02, 0x01, 0x00, 0x02, 0x05, 0x05, 0x00, 0x03, 0x07, 0x01, 0x01
        /*0010*/ 	.byte	0x02, 0x03, 0x00, 0x00, 0x02, 0x06, 0x01, 0x00, 0x04, 0x0b, 0x08, 0x00, 0x09, 0x00, 0x00, 0x00
        /*0020*/ 	.byte	0x00, 0x00, 0x00, 0x00


//--------------------- .nv.info._Z7runTestPyS_S_ --------------------------
	.section	.nv.info._Z7runTestPyS_S_,"",@"SHT_CUDA_INFO"
	.sectionflags	@""
	.align	4


	//----- nvinfo : EIATTR_CUDA_API_VERSION
	.align		4
        /*0000*/ 	.byte	0x04, 0x37
        /*0002*/ 	.short	(.L_9 - .L_8)
.L_8:
        /*0004*/ 	.word	0x00000082


	//----- nvinfo : EIATTR_KPARAM_INFO
	.align		4
.L_9:
        /*0008*/ 	.byte	0x04, 0x17
        /*000a*/ 	.short	(.L_11 - .L_10)
.L_10:
        /*000c*/ 	.word	0x00000000
        /*0010*/ 	.short	0x0002
        /*0012*/ 	.short	0x0010
        /*0014*/ 	.byte	0x00, 0xf5, 0x21, 0x00


	//----- nvinfo : EIATTR_KPARAM_INFO
	.align		4
.L_11:
        /*0018*/ 	.byte	0x04, 0x17
        /*001a*/ 	.short	(.L_13 - .L_12)
.L_12:
        /*001c*/ 	.word	0x00000000
        /*0020*/ 	.short	0x0001
        /*0022*/ 	.short	0x0008
        /*0024*/ 	.byte	0x00, 0xf5, 0x21, 0x00


	//----- nvinfo : EIATTR_KPARAM_INFO
	.align		4
.L_13:
        /*0028*/ 	.byte	0x04, 0x17
        /*002a*/ 	.short	(.L_15 - .L_14)
.L_14:
        /*002c*/ 	.word	0x00000000
        /*0030*/ 	.short	0x0000
        /*0032*/ 	.short	0x0000
        /*0034*/ 	.byte	0x00, 0xf5, 0x21, 0x00


	//----- nvinfo : EIATTR_SPARSE_MMA_MASK
	.align		4
.L_15:
        /*0038*/ 	.byte	0x03, 0x50
        /*003a*/ 	.short	0x0000


	//----- nvinfo : EIATTR_MAXREG_COUNT
	.align		4
        /*003c*/ 	.byte	0x03, 0x1b
        /*003e*/ 	.short	0x00ff


	//----- nvinfo : EIATTR_MERCURY_ISA_VERSION
	.align		4
        /*0040*/ 	.byte	0x03, 0x5f
        /*0042*/ 	.short	0x0101


	//----- nvinfo : EIATTR_VRC_CTA_INIT_COUNT
	.align		4
        /*0044*/ 	.byte	0x02, 0x4a
	.zero		1
	.zero		1


	//----- nvinfo : EIATTR_EXIT_INSTR_OFFSETS
	.align		4
        /*0048*/ 	.byte	0x04, 0x1c
        /*004a*/ 	.short	(.L_17 - .L_16)


	//   ....[0]....
.L_16:
        /*004c*/ 	.word	0x00000590


	//   ....[1]....
        /*0050*/ 	.word	0x000005c0


	//----- nvinfo : EIATTR_CRS_STACK_SIZE
	.align		4
.L_17:
        /*0054*/ 	.byte	0x04, 0x1e
        /*0056*/ 	.short	(.L_19 - .L_18)
.L_18:
        /*0058*/ 	.word	0x00000000


	//----- nvinfo : EIATTR_CBANK_PARAM_SIZE
	.align		4
.L_19:
        /*005c*/ 	.byte	0x03, 0x19
        /*005e*/ 	.short	0x0018


	//----- nvinfo : EIATTR_PARAM_CBANK
	.align		4
        /*0060*/ 	.byte	0x04, 0x0a
        /*0062*/ 	.short	(.L_21 - .L_20)
	.align		4
.L_20:
        /*0064*/ 	.word	index@(.nv.constant0._Z7runTestPyS_S_)
        /*0068*/ 	.short	0x0380
        /*006a*/ 	.short	0x0018


	//----- nvinfo : EIATTR_SW_WAR
	.align		4
.L_21:
        /*006c*/ 	.byte	0x04, 0x36
        /*006e*/ 	.short	(.L_23 - .L_22)
.L_22:
        /*0070*/ 	.word	0x00000008
.L_23:


//--------------------- .nv.callgraph             --------------------------
	.section	.nv.callgraph,"",@"SHT_CUDA_CALLGRAPH"
	.align	4
	.sectionentsize	8
	.align		4
        /*0000*/ 	.word	0x00000000
	.align		4
        /*0004*/ 	.word	0xffffffff
	.align		4
        /*0008*/ 	.word	0x00000000
	.align		4
        /*000c*/ 	.word	0xfffffffe
	.align		4
        /*0010*/ 	.word	0x00000000
	.align		4
        /*0014*/ 	.word	0xfffffffd
	.align		4
        /*0018*/ 	.word	0x00000000
	.align		4
        /*001c*/ 	.word	0xfffffffc


//--------------------- .text._Z7runTestPyS_S_    --------------------------
	.section	.text._Z7runTestPyS_S_,"ax",@progbits
	.align	128
        .global         _Z7runTestPyS_S_
        .type           _Z7runTestPyS_S_,@function
        .size           _Z7runTestPyS_S_,(.L_x_6 - _Z7runTestPyS_S_)
        .other          _Z7runTestPyS_S_,@"STO_CUDA_ENTRY STV_DEFAULT"
_Z7runTestPyS_S_:
.text._Z7runTestPyS_S_:
[----:B------:R-:W-:Y:S08]  /*0000*/  LDC R1, c[0x0][0x37c] ;  /* 0x0000df00ff017b82 */ /* 0x000ff00000000800 */
[----:B------:R-:W0:Y:S01]  /*0010*/  LDC.64 R8, c[0x0][0x380] ;  /* 0x0000e000ff087b82 */ /* 0x000e220000000a00 */
[----:B------:R-:W0:Y:S07]  /*0020*/  LDCU.64 UR6, c[0x0][0x358] ;  /* 0x00006b00ff0677ac */ /* 0x000e2e0008000a00 */
[----:B------:R-:W1:Y:S01]  /*0030*/  LDC.64 R2, c[0x0][0x388] ;  /* 0x0000e200ff027b82 */ /* 0x000e620000000a00 */
[----:B0-----:R-:W2:Y:S04]  /*0040*/  LDG.E.64 R8, desc[UR6][R8.64] ;  /* 0x0000000608087981 */ /* 0x001ea8000c1e1b00 */
[----:B-1----:R-:W3:Y:S03]  /*0050*/  LDG.E.64 R2, desc[UR6][R2.64] ;  /* 0x0000000602027981 */ /* 0x002ee6000c1e1b00 */
[----:B------:R-:W0:Y:S01]  /*0060*/  S2UR UR4, SR_CTAID.X ;  /* 0x00000000000479c3 */ /* 0x000e220000002500 */
[----:B------:R-:W0:Y:S01]  /*0070*/  LDCU UR5, c[0x0][0x360] ;  /* 0x00006c00ff0577ac */ /* 0x000e220008000800 */
[----:B------:R-:W-:Y:S01]  /*0080*/  BSSY.RECONVERGENT B0, `(.L_x_0) ;  /* 0x0000027000007945 */ /* 0x000fe20003800200 */
[----:B------:R-:W2:Y:S01]  /*0090*/  S2R R5, SR_TID.X ;  /* 0x0000000000057919 */ /* 0x000ea20000002100 */
[----:B0-----:R-:W-:-:S06]  /*00a0*/  UIMAD UR4, UR4, UR5, URZ ;  /* 0x00000005040472a4 */ /* 0x001fcc000f8e02ff */
[----:B--2---:R-:W-:-:S04]  /*00b0*/  IADD3 R5, P0, P1, R8, UR4, R5 ;  /* 0x0000000408057c10 */ /* 0x004fc8000f91e005 */
[----:B------:R-:W-:Y:S01]  /*00c0*/  IADD3.X R0, PT, PT, R9, RZ, RZ, P0, P1 ;  /* 0x000000ff09007210 */ /* 0x000fe200007e24ff */
[----:B------:R-:W-:-:S04]  /*00d0*/  IMAD.WIDE.U32 R4, R5, 0x6, RZ ;  /* 0x0000000605047825 */ /* 0x000fc800078e00ff */
[----:B------:R-:W-:Y:S01]  /*00e0*/  IMAD R7, R0, 0x6, RZ ;  /* 0x0000000600077824 */ /* 0x000fe200078e02ff */
[----:B------:R-:W-:-:S03]  /*00f0*/  IADD3 R6, P0, PT, R4, 0x5, RZ ;  /* 0x0000000504067810 */ /* 0x000fc60007f1e0ff */
[----:B------:R-:W-:-:S04]  /*0100*/  IMAD.IADD R0, R5, 0x1, R7 ;  /* 0x0000000105007824 */ /* 0x000fc800078e0207 */
[----:B------:R-:W-:-:S05]  /*0110*/  IMAD.X R7, RZ, RZ, R0, P0 ;  /* 0x000000ffff077224 */ /* 0x000fca00000e0600 */
[----:B---3--:R-:W-:-:S04]  /*0120*/  LOP3.LUT R8, R3, R7, RZ, 0xfc, !PT ;  /* 0x0000000703087212 */ /* 0x008fc800078efcff */
[----:B------:R-:W-:-:S13]  /*0130*/  ISETP.NE.U32.AND P0, PT, R8, RZ, PT ;  /* 0x000000ff0800720c */ /* 0x000fda0003f05070 */
[----:B------:R-:W-:Y:S05]  /*0140*/  @P0 BRA `(.L_x_1) ;  /* 0x0000000000500947 */ /* 0x000fea0003800000 */
[----:B------:R-:W0:Y:S01]  /*0150*/  I2F.U32.RP R10, R6 ;  /* 0x00000006000a7306 */ /* 0x000e220000209000 */
[----:B------:R-:W-:-:S07]  /*0160*/  ISETP.NE.U32.AND P1, PT, R6, RZ, PT ;  /* 0x000000ff0600720c */ /* 0x000fce0003f25070 */
[----:B0-----:R-:W0:Y:S02]  /*0170*/  MUFU.RCP R10, R10 ;  /* 0x0000000a000a7308 */ /* 0x001e240000001000 */
[----:B0-----:R-:W-:-:S06]  /*0180*/  VIADD R8, R10, 0xffffffe ;  /* 0x0ffffffe0a087836 */ /* 0x001fcc0000000000 */
[----:B------:R0:W1:Y:S02]  /*0190*/  F2I.FTZ.U32.TRUNC.NTZ R9, R8 ;  /* 0x0000000800097305 */ /* 0x000064000021f000 */
[----:B0-----:R-:W-:Y:S01]  /*01a0*/  IMAD.MOV.U32 R8, RZ, RZ, RZ ;  /* 0x000000ffff087224 */ /* 0x001fe200078e00ff */
[----:B-1----:R-:W-:-:S05]  /*01b0*/  IADD3 R11, PT, PT, RZ, -R9, RZ ;  /* 0x80000009ff0b7210 */ /* 0x002fca0007ffe0ff */
[----:B------:R-:W-:-:S04]  /*01c0*/  IMAD R11, R11, R6, RZ ;  /* 0x000000060b0b7224 */ /* 0x000fc800078e02ff */
[----:B------:R-:W-:-:S06]  /*01d0*/  IMAD.HI.U32 R9, R9, R11, R8 ;  /* 0x0000000b09097227 */ /* 0x000fcc00078e0008 */
[----:B------:R-:W-:-:S04]  /*01e0*/  IMAD.HI.U32 R9, R9, R2, RZ ;  /* 0x0000000209097227 */ /* 0x000fc800078e00ff */
[----:B------:R-:W-:-:S04]  /*01f0*/  IMAD.MOV R9, RZ, RZ, -R9 ;  /* 0x000000ffff097224 */ /* 0x000fc800078e0a09 */
[----:B------:R-:W-:-:S05]  /*0200*/  IMAD R9, R6, R9, R2 ;  /* 0x0000000906097224 */ /* 0x000fca00078e0202 */
[----:B------:R-:W-:-:S13]  /*0210*/  ISETP.GE.U32.AND P0, PT, R9, R6, PT ;  /* 0x000000060900720c */ /* 0x000fda0003f06070 */
[----:B------:R-:W-:-:S05]  /*0220*/  @P0 IMAD.IADD R9, R9, 0x1, -R6 ;  /* 0x0000000109090824 */ /* 0x000fca00078e0a06 */
[----:B------:R-:W-:-:S13]  /*0230*/  ISETP.GE.U32.AND P0, PT, R9, R6, PT ;  /* 0x000000060900720c */ /* 0x000fda0003f06070 */
[-C--:B------:R-:W-:Y:S02]  /*0240*/  @P0 IADD3 R9, PT, PT, R9, -R6.reuse, RZ ;  /* 0x8000000609090210 */ /* 0x080fe40007ffe0ff */
[----:B------:R-:W-:-:S04]  /*0250*/  @!P1 LOP3.LUT R9, RZ, R6, RZ, 0x33, !PT ;  /* 0x00000006ff099212 */ /* 0x000fc800078e33ff */
[----:B------:R-:W-:-:S04]  /*0260*/  ISETP.NE.U32.AND P0, PT, R9, RZ, PT ;  /* 0x000000ff0900720c */ /* 0x000fc80003f05070 */
[----:B------:R-:W-:Y:S01]  /*0270*/  ISETP.NE.AND.EX P0, PT, RZ, RZ, PT, P0 ;  /* 0x000000ffff00720c */ /* 0x000fe20003f05300 */
[----:B------:R-:W-:-:S12]  /*0280*/  BRA `(.L_x_2) ;  /* 0x0000000000187947 */ /* 0x000fd80003800000 */
.L_x_1:
[----:B------:R-:W-:Y:S01]  /*0290*/  IMAD.MOV.U32 R10, RZ, RZ, R6 ;  /* 0x000000ffff0a7224 */ /* 0x000fe200078e0006 */
[----:B------:R-:W-:Y:S01]  /*02a0*/  MOV R8, 0x2d0 ;  /* 0x000002d000087802 */ /* 0x000fe20000000f00 */
[----:B------:R-:W-:-:S07]  /*02b0*/  IMAD.MOV.U32 R9, RZ, RZ, R7 ;  /* 0x000000ffff097224 */ /* 0x000fce00078e0007 */
[----:B------:R-:W-:Y:S05]  /*02c0*/  CALL.REL.NOINC `($__internal_0_$__cuda_sm20_rem_u64) ;  /* 0x0000000000c07944 */ /* 0x000fea0003c00000 */
[----:B------:R-:W-:-:S04]  /*02d0*/  ISETP.NE.U32.AND P0, PT, R10, RZ, PT ;  /* 0x000000ff0a00720c */ /* 0x000fc80003f05070 */
[----:B------:R-:W-:-:S13]  /*02e0*/  ISETP.NE.AND.EX P0, PT, R11, RZ, PT, P0 ;  /* 0x000000ff0b00720c */ /* 0x000fda0003f05300 */
.L_x_2:
[----:B------:R-:W-:Y:S05]  /*02f0*/  BSYNC.RECONVERGENT B0 ;  /* 0x0000000000007941 */ /* 0x000fea0003800200 */
.L_x_0:
[----:B------:R-:W0:Y:S08]  /*0300*/  @!P0 LDC.64 R8, c[0x0][0x390] ;  /* 0x0000e400ff088b82 */ /* 0x000e300000000a00 */
[----:B------:R-:W1:Y:S01]  /*0310*/  @!P0 LDC.64 R10, c[0x0][0x388] ;  /* 0x0000e200ff0a8b82 */ /* 0x000e620000000a00 */
[----:B0-----:R0:W-:Y:S04]  /*0320*/  @!P0 STG.E.64 desc[UR6][R8.64], R6 ;  /* 0x0000000608008986 */ /* 0x0011e8000c101b06 */
[----:B-1----:R-:W2:Y:S01]  /*0330*/  @!P0 LDG.E.64 R2, desc[UR6][R10.64] ;  /* 0x000000060a028981 */ /* 0x002ea2000c1e1b00 */
[----:B------:R-:W-:Y:S01]  /*0340*/  IADD3 R4, P0, PT, R4, 0x7, RZ ;  /* 0x0000000704047810 */ /* 0x000fe20007f1e0ff */
[----:B------:R-:W-:Y:S01]  /*0350*/  BSSY.RECONVERGENT B0, `(.L_x_3) ;  /* 0x0000023000007945 */ /* 0x000fe20003800200 */
[----:B------:R-:W-:-:S03]  /*0360*/  PLOP3.LUT P2, PT, PT, PT, PT, 0x8, 0x80 ;  /* 0x000000000080781c */ /* 0x000fc60003f4e170 */
[----:B------:R-:W-:-:S05]  /*0370*/  IMAD.X R5, RZ, RZ, R0, P0 ;  /* 0x000000ffff057224 */ /* 0x000fca00000e0600 */
[----:B--2---:R-:W-:-:S04]  /*0380*/  LOP3.LUT R0, R3, R5, RZ, 0xfc, !PT ;  /* 0x0000000503007212 */ /* 0x004fc800078efcff */
[----:B------:R-:W-:-:S13]  /*0390*/  ISETP.NE.U32.AND P1, PT, R0, RZ, PT ;  /* 0x000000ff0000720c */ /* 0x000fda0003f25070 */
[----:B------:R-:W1:Y:S08]  /*03a0*/  @!P1 I2F.U32.RP R0, R4 ;  /* 0x0000000400009306 */ /* 0x000e700000209000 */
[----:B-1----:R-:W1:Y:S02]  /*03b0*/  @!P1 MUFU.RCP R0, R0 ;  /* 0x0000000000009308 */ /* 0x002e640000001000 */
[----:B-1----:R-:W-:-:S06]  /*03c0*/  @!P1 IADD3 R12, PT, PT, R0, 0xffffffe, RZ ;  /* 0x0ffffffe000c9810 */ /* 0x002fcc0007ffe0ff */
[----:B------:R1:W2:Y:S02]  /*03d0*/  @!P1 F2I.FTZ.U32.TRUNC.NTZ R13, R12 ;  /* 0x0000000c000d9305 */ /* 0x0002a4000021f000 */
[----:B-1----:R-:W-:Y:S02]  /*03e0*/  @!P1 IMAD.MOV.U32 R12, RZ, RZ, RZ ;  /* 0x000000ffff0c9224 */ /* 0x002fe400078e00ff */
[----:B--2---:R-:W-:-:S04]  /*03f0*/  IMAD.MOV R14, RZ, RZ, -R13 ;  /* 0x000000ffff0e7224 */ /* 0x004fc800078e0a0d */
[----:B0-----:R-:W-:-:S04]  /*0400*/  IMAD.MOV.U32 R7, RZ, RZ, R14 ;  /* 0x000000ffff077224 */ /* 0x001fc800078e000e */
[----:B------:R-:W-:-:S04]  /*0410*/  @!P1 IMAD R7, R7, R4, RZ ;  /* 0x0000000407079224 */ /* 0x000fc800078e02ff */
[----:B------:R-:W-:-:S06]  /*0420*/  @!P1 IMAD.HI.U32 R13, R13, R7, R12 ;  /* 0x000000070d0d9227 */ /* 0x000fcc00078e000c */
[----:B------:R-:W-:-:S05]  /*0430*/  @!P1 IMAD.HI.U32 R13, R13, R2, RZ ;  /* 0x000000020d0d9227 */ /* 0x000fca00078e00ff */
[----:B------:R-:W-:-:S05]  /*0440*/  @!P1 IADD3 R13, PT, PT, -R13, RZ, RZ ;  /* 0x000000ff0d0d9210 */ /* 0x000fca0007ffe1ff */
[----:B------:R-:W-:-:S05]  /*0450*/  @!P1 IMAD R7, R4, R13, R2 ;  /* 0x0000000d04079224 */ /* 0x000fca00078e0202 */
[----:B------:R-:W-:-:S04]  /*0460*/  @!P1 ISETP.GE.U32.AND P0, PT, R7, R4, PT ;  /* 0x000000040700920c */ /* 0x000fc80003f06070 */
[----:B------:R-:W-:Y:S02]  /*0470*/  @!P1 PLOP3.LUT P2, PT, P0, PT, PT, 0x80, 0x8 ;  /* 0x000000000008981c */ /* 0x000fe4000074f070 */
[----:B------:R-:W-:-:S11]  /*0480*/  PLOP3.LUT P0, PT, PT, PT, PT, 0x8, 0x80 ;  /* 0x000000000080781c */ /* 0x000fd60003f0e170 */
[----:B------:R-:W-:-:S05]  /*0490*/  @P2 IMAD.IADD R7, R7, 0x1, -R4 ;  /* 0x0000000107072824 */ /* 0x000fca00078e0a04 */
[----:B------:R-:W-:-:S04]  /*04a0*/  @!P1 ISETP.GE.U32.AND P2, PT, R7, R4, PT ;  /* 0x000000040700920c */ /* 0x000fc80003f46070 */
[----:B------:R-:W-:Y:S02]  /*04b0*/  @!P1 PLOP3.LUT P0, PT, P2, PT, PT, 0x80, 0x8 ;  /* 0x000000000008981c */ /* 0x000fe4000170f070 */
[----:B------:R-:W-:-:S11]  /*04c0*/  ISETP.NE.U32.OR P2, PT, R4, RZ, P1 ;  /* 0x000000ff0400720c */ /* 0x000fd60000f45470 */
[----:B------:R-:W-:Y:S02]  /*04d0*/  @P0 IMAD.IADD R7, R7, 0x1, -R4 ;  /* 0x0000000107070824 */ /* 0x000fe400078e0a04 */
[----:B------:R-:W-:-:S04]  /*04e0*/  @!P2 LOP3.LUT R7, RZ, R4, RZ, 0x33, !PT ;  /* 0x00000004ff07a212 */ /* 0x000fc800078e33ff */
[----:B------:R-:W-:-:S04]  /*04f0*/  @!P1 ISETP.NE.U32.AND P0, PT, R7, RZ, PT ;  /* 0x000000ff0700920c */ /* 0x000fc80003f05070 */
[----:B------:R-:W-:Y:S01]  /*0500*/  @!P1 ISETP.NE.AND.EX P0, PT, RZ, RZ, PT, P0 ;  /* 0x000000ffff00920c */ /* 0x000fe20003f05300 */
[----:B------:R-:W-:-:S12]  /*0510*/  @!P1 BRA `(.L_x_4) ;  /* 0x0000000000189947 */ /* 0x000fd80003800000 */
[----:B------:R-:W-:Y:S01]  /*0520*/  IMAD.MOV.U32 R10, RZ, RZ, R4 ;  /* 0x000000ffff0a7224 */ /* 0x000fe200078e0004 */
[----:B------:R-:W-:Y:S02]  /*0530*/  MOV R9, R5 ;  /* 0x0000000500097202 */ /* 0x000fe40000000f00 */
[----:B------:R-:W-:-:S07]  /*0540*/  MOV R8, 0x560 ;  /* 0x0000056000087802 */ /* 0x000fce0000000f00 */
[----:B------:R-:W-:Y:S05]  /*0550*/  CALL.REL.NOINC `($__internal_0_$__cuda_sm20_rem_u64) ;  /* 0x00000000001c7944 */ /* 0x000fea0003c00000 */
[----:B------:R-:W-:-:S04]  /*0560*/  ISETP.NE.U32.AND P0, PT, R10, RZ, PT ;  /* 0x000000ff0a00720c */ /* 0x000fc80003f05070 */
[----:B------:R-:W-:-:S13]  /*0570*/  ISETP.NE.AND.EX P0, PT, R11, RZ, PT, P0 ;  /* 0x000000ff0b00720c */ /* 0x000fda0003f05300 */
.L_x_4:
[----:B------:R-:W-:Y:S05]  /*0580*/  BSYNC.RECONVERGENT B0 ;  /* 0x0000000000007941 */ /* 0x000fea0003800200 */
.L_x_3:
[----:B------:R-:W-:Y:S05]  /*0590*/  @P0 EXIT ;  /* 0x000000000000094d */ /* 0x000fea0003800000 */
[----:B------:R-:W0:Y:S02]  /*05a0*/  LDC.64 R2, c[0x0][0x390] ;  /* 0x0000e400ff027b82 */ /* 0x000e240000000a00 */
[----:B0-----:R-:W-:Y:S01]  /*05b0*/  STG.E.64 desc[UR6][R2.64], R4 ;  /* 0x0000000402007986 */ /* 0x001fe2000c101b06 */
[----:B------:R-:W-:Y:S05]  /*05c0*/  EXIT ;  /* 0x000000000000794d */ /* 0x000fea0003800000 */
        .weak           $__internal_0_$__cuda_sm20_rem_u64
        .type           $__internal_0_$__cuda_sm20_rem_u64,@function
        .size           $__internal_0_$__cuda_sm20_rem_u64,(.L_x_6 - $__internal_0_$__cuda_sm20_rem_u64)
$__internal_0_$__cuda_sm20_rem_u64:
[----:B------:R-:W-:-:S06]  /*05d0*/  IMAD.MOV.U32 R11, RZ, RZ, R9 ;  /* 0x000000ffff0b7224 */ /* 0x000fcc00078e0009 */
[----:B------:R-:W0:Y:S08]  /*05e0*/  I2F.U64.RP R11, R10 ;  /* 0x0000000a000b7312 */ /* 0x000e300000309000 */
[----:B0-----:R-:W0:Y:S02]  /*05f0*/  MUFU.RCP R12, R11 ;  /* 0x0000000b000c7308 */ /* 0x001e240000001000 */
[----:B0-----:R-:W-:-:S06]  /*0600*/  VIADD R12, R12, 0x1ffffffe ;  /* 0x1ffffffe0c0c7836 */ /* 0x001fcc0000000000 */
[----:B------:R-:W0:Y:S02]  /*0610*/  F2I.U64.TRUNC R12, R12 ;  /* 0x0000000c000c7311 */ /* 0x000e24000020d800 */
[----:B0-----:R-:W-:-:S04]  /*0620*/  IMAD.WIDE.U32 R14, R12, R10, RZ ;  /* 0x0000000a0c0e7225 */ /* 0x001fc800078e00ff */
[----:B------:R-:W-:Y:S01]  /*0630*/  IMAD R15, R12, R9, R15 ;  /* 0x000000090c0f7224 */ /* 0x000fe200078e020f */
[----:B------:R-:W-:-:S03]  /*0640*/  IADD3 R17, P0, PT, RZ, -R14, RZ ;  /* 0x8000000eff117210 */ /* 0x000fc60007f1e0ff */
[----:B------:R-:W-:Y:S02]  /*0650*/  IMAD R15, R13, R10, R15 ;  /* 0x0000000a0d0f7224 */ /* 0x000fe400078e020f */
[----:B------:R-:W-:-:S04]  /*0660*/  IMAD.HI.U32 R14, R12, R17, RZ ;  /* 0x000000110c0e7227 */ /* 0x000fc800078e00ff */
[----:B------:R-:W-:Y:S01]  /*0670*/  IMAD.X R19, RZ, RZ, ~R15, P0 ;  /* 0x000000ffff137224 */ /* 0x000fe200000e0e0f */
[----:B------:R-:W-:-:S03]  /*0680*/  MOV R15, R12 ;  /* 0x0000000c000f7202 */ /* 0x000fc60000000f00 */
[-C--:B------:R-:W-:Y:S02]  /*0690*/  IMAD R21, R13, R19.reuse, RZ ;  /* 0x000000130d157224 */ /* 0x080fe400078e02ff */
[----:B------:R-:W-:-:S04]  /*06a0*/  IMAD.WIDE.U32 R14, P0, R12, R19, R14 ;  /* 0x000000130c0e7225 */ /* 0x000fc8000780000e */
[----:B------:R-:W-:-:S04]  /*06b0*/  IMAD.HI.U32 R11, R13, R19, RZ ;  /* 0x000000130d0b7227 */ /* 0x000fc800078e00ff */
[----:B------:R-:W-:-:S04]  /*06c0*/  IMAD.HI.U32 R14, P1, R13, R17, R14 ;  /* 0x000000110d0e7227 */ /* 0x000fc8000782000e */
[----:B------:R-:W-:Y:S01]  /*06d0*/  IMAD.X R11, R11, 0x1, R13, P0 ;  /* 0x000000010b0b7824 */ /* 0x000fe200000e060d */
[----:B------:R-:W-:-:S04]  /*06e0*/  IADD3 R15, P2, PT, R21, R14, RZ ;  /* 0x0000000e150f7210 */ /* 0x000fc80007f5e0ff */
[----:B------:R-:W-:Y:S01]  /*06f0*/  IADD3.X R11, PT, PT, RZ, RZ, R11, P2, P1 ;  /* 0x000000ffff0b7210 */ /* 0x000fe200017e240b */
[----:B------:R-:W-:-:S04]  /*0700*/  IMAD.WIDE.U32 R12, R15, R10, RZ ;  /* 0x0000000a0f0c7225 */ /* 0x000fc800078e00ff */
[----:B------:R-:W-:Y:S01]  /*0710*/  IMAD R13, R15, R9, R13 ;  /* 0x000000090f0d7224 */ /* 0x000fe200078e020d */
[----:B------:R-:W-:-:S03]  /*0720*/  IADD3 R17, P0, PT, RZ, -R12, RZ ;  /* 0x8000000cff117210 */ /* 0x000fc60007f1e0ff */
[----:B------:R-:W-:Y:S02]  /*0730*/  IMAD R13, R11, R10, R13 ;  /* 0x0000000a0b0d7224 */ /* 0x000fe400078e020d */
[----:B------:R-:W-:-:S04]  /*0740*/  IMAD.HI.U32 R14, R15, R17, RZ ;  /* 0x000000110f0e7227 */ /* 0x000fc800078e00ff */
[----:B------:R-:W-:Y:S02]  /*0750*/  IMAD.X R12, RZ, RZ, ~R13, P0 ;  /* 0x000000ffff0c7224 */ /* 0x000fe400000e0e0d */
[----:B------:R-:W-:Y:S02]  /*0760*/  IMAD.MOV.U32 R13, RZ, RZ, RZ ;  /* 0x000000ffff0d7224 */ /* 0x000fe400078e00ff */
[----:B------:R-:W-:-:S04]  /*0770*/  IMAD.WIDE.U32 R14, P0, R15, R12, R14 ;  /* 0x0000000c0f0e7225 */ /* 0x000fc8000780000e */
[C---:B------:R-:W-:Y:S02]  /*0780*/  IMAD R16, R11.reuse, R12, RZ ;  /* 0x0000000c0b107224 */ /* 0x040fe400078e02ff */
[----:B------:R-:W-:-:S04]  /*0790*/  IMAD.HI.U32 R15, P1, R11, R17, R14 ;  /* 0x000000110b0f7227 */ /* 0x000fc8000782000e */
[----:B------:R-:W-:Y:S01]  /*07a0*/  IMAD.HI.U32 R12, R11, R12, RZ ;  /* 0x0000000c0b0c7227 */ /* 0x000fe200078e00ff */
[----:B------:R-:W-:-:S04]  /*07b0*/  IADD3 R15, P2, PT, R16, R15, RZ ;  /* 0x0000000f100f7210 */ /* 0x000fc80007f5e0ff */
[----:B------:R-:W-:Y:S01]  /*07c0*/  IADD3.X R11, PT, PT, R12, R11, RZ, P0, !PT ;  /* 0x0000000b0c0b7210 */ /* 0x000fe200007fe4ff */
[----:B------:R-:W-:-:S03]  /*07d0*/  IMAD.HI.U32 R12, R15, R2, RZ ;  /* 0x000000020f0c7227 */ /* 0x000fc600078e00ff */
[----:B------:R-:W-:Y:S01]  /*07e0*/  IADD3.X R11, PT, PT, RZ, RZ, R11, P2, P1 ;  /* 0x000000ffff0b7210 */ /* 0x000fe200017e240b */
[----:B------:R-:W-:-:S04]  /*07f0*/  IMAD.WIDE.U32 R12, R15, R3, R12 ;  /* 0x000000030f0c7225 */ /* 0x000fc800078e000c */
[C---:B------:R-:W-:Y:S02]  /*0800*/  IMAD R15, R11.reuse, R3, RZ ;  /* 0x000000030b0f7224 */ /* 0x040fe400078e02ff */
[----:B------:R-:W-:-:S04]  /*0810*/  IMAD.HI.U32 R12, P0, R11, R2, R12 ;  /* 0x000000020b0c7227 */ /* 0x000fc8000780000c */
[----:B------:R-:W-:Y:S01]  /*0820*/  IMAD.HI.U32 R11, R11, R3, RZ ;  /* 0x000000030b0b7227 */ /* 0x000fe200078e00ff */
[----:B------:R-:W-:-:S03]  /*0830*/  IADD3 R15, P1, PT, R15, R12, RZ ;  /* 0x0000000c0f0f7210 */ /* 0x000fc60007f3e0ff */
[----:B------:R-:W-:Y:S02]  /*0840*/  IMAD.X R11, RZ, RZ, R11, P0 ;  /* 0x000000ffff0b7224 */ /* 0x000fe400000e060b */
[----:B------:R-:W-:-:S03]  /*0850*/  IMAD.WIDE.U32 R12, R15, R10, RZ ;  /* 0x0000000a0f0c7225 */ /* 0x000fc600078e00ff */
[----:B------:R-:W-:Y:S01]  /*0860*/  IADD3.X R11, PT, PT, RZ, R11, RZ, P1, !PT ;  /* 0x0000000bff0b7210 */ /* 0x000fe20000ffe4ff */
[----:B------:R-:W-:Y:S01]  /*0870*/  IMAD R15, R15, R9, R13 ;  /* 0x000000090f0f7224 */ /* 0x000fe200078e020d */
[----:B------:R-:W-:-:S03]  /*0880*/  IADD3 R17, P1, PT, -R12, R2, RZ ;  /* 0x000000020c117210 */ /* 0x000fc60007f3e1ff */
[-C--:B------:R-:W-:Y:S01]  /*0890*/  IMAD R12, R11, R10.reuse, R15 ;  /* 0x0000000a0b0c7224 */ /* 0x080fe200078e020f */
[----:B------:R-:W-:-:S03]  /*08a0*/  ISETP.GE.U32.AND P0, PT, R17, R10, PT ;  /* 0x0000000a1100720c */ /* 0x000fc60003f06070 */
[----:B------:R-:W-:Y:S01]  /*08b0*/  IMAD.X R12, R3, 0x1, ~R12, P1 ;  /* 0x00000001030c7824 */ /* 0x000fe200008e0e0c */
[----:B------:R-:W-:-:S04]  /*08c0*/  IADD3 R13, P1, PT, -R10, R17, RZ ;  /* 0x000000110a0d7210 */ /* 0x000fc80007f3e1ff */
[C---:B------:R-:W-:Y:S01]  /*08d0*/  ISETP.GE.U32.AND.EX P0, PT, R12.reuse, R9, PT, P0 ;  /* 0x000000090c00720c */ /* 0x040fe20003f06100 */
[----:B------:R-:W-:Y:S01]  /*08e0*/  IMAD.X R14, R12, 0x1, ~R9, P1 ;  /* 0x000000010c0e7824 */ /* 0x000fe200008e0e09 */
[----:B------:R-:W-:Y:S02]  /*08f0*/  ISETP.NE.U32.AND P1, PT, R10, RZ, PT ;  /* 0x000000ff0a00720c */ /* 0x000fe40003f25070 */
[----:B------:R-:W-:Y:S02]  /*0900*/  SEL R13, R13, R17, P0 ;  /* 0x000000110d0d7207 */ /* 0x000fe40000000000 */
[----:B------:R-:W-:Y:S02]  /*0910*/  SEL R14, R14, R12, P0 ;  /* 0x0000000c0e0e7207 */ /* 0x000fe40000000000 */
[----:B------:R-:W-:Y:S02]  /*0920*/  ISETP.GE.U32.AND P0, PT, R13, R10, PT ;  /* 0x0000000a0d00720c */ /* 0x000fe40003f06070 */
[----:B------:R-:W-:-:S02]  /*0930*/  IADD3 R11, P2, PT, -R10, R13, RZ ;  /* 0x0000000d0a0b7210 */ /* 0x000fc40007f5e1ff */
[----:B------:R-:W-:Y:S02]  /*0940*/  ISETP.GE.U32.AND.EX P0, PT, R14, R9, PT, P0 ;  /* 0x000000090e00720c */ /* 0x000fe40003f06100 */
[CC--:B------:R-:W-:Y:S02]  /*0950*/  IADD3.X R12, PT, PT, ~R9.reuse, R14.reuse, RZ, P2, !PT ;  /* 0x0000000e090c7210 */ /* 0x0c0fe400017fe5ff */
[----:B------:R-:W-:Y:S01]  /*0960*/  ISETP.NE.AND.EX P1, PT, R9, RZ, PT, P1 ;  /* 0x000000ff0900720c */ /* 0x000fe20003f25310 */
[----:B------:R-:W-:Y:S01]  /*0970*/  IMAD.MOV.U32 R9, RZ, RZ, 0x0 ;  /* 0x00000000ff097424 */ /* 0x000fe200078e00ff */
[----:B------:R-:W-:Y:S02]  /*0980*/  SEL R10, R11, R13, P0 ;  /* 0x0000000d0b0a7207 */ /* 0x000fe40000000000 */
[----:B------:R-:W-:Y:S02]  /*0990*/  SEL R11, R12, R14, P0 ;  /* 0x0000000e0c0b7207 */ /* 0x000fe40000000000 */
[----:B------:R-:W-:-:S02]  /*09a0*/  SEL R10, R10, 0xffffffff, P1 ;  /* 0xffffffff0a0a7807 */ /* 0x000fc40000800000 */
[----:B------:R-:W-:Y:S01]  /*09b0*/  SEL R11, R11, 0xffffffff, P1 ;  /* 0xffffffff0b0b7807 */ /* 0x000fe20000800000 */
[----:B------:R-:W-:Y:S06]  /*09c0*/  RET.REL.NODEC R8 `(_Z7runTestPyS_S_) ;  /* 0xfffffff4088c7950 */ /* 0x000fec0003c3ffff */
.L_x_5:
[----:B------:R-:W-:-:S00]  /*09d0*/  BRA `(.L_x_5) ;  /* 0xfffffffc00fc7947 */ /* 0x000fc0000383ffff */
[----:B------:R-:W-:-:S00]  /*09e0*/  NOP ;  /* 0x0000000000007918 */ /* 0x000fc00000000000 */
        /* <DEDUP_REMOVED lines=9> */
.L_x_6:


//--------------------- .nv.shared.reserved.0     --------------------------
	.section	.nv.shared.reserved.0,"aw",@nobits
	.weak		__nv_reservedSMEM_offset_0_alias
	.size		__nv_reservedSMEM_offset_0_alias, 0, 64
	.other		__nv_reservedSMEM_offset_0_alias,@"STO_CUDA_RESERVED_SHARED STV_DEFAULT"
__nv_reservedSMEM_offset_0_alias:
	.zero		0
	.zero		64


//--------------------- .nv.constant0._Z7runTestPyS_S_ --------------------------
	.section	.nv.constant0._Z7runTestPyS_S_,"a",@progbits
	.sectionflags	@""
	.align	4
.nv.constant0._Z7runTestPyS_S_:
	.zero		920


//--------------------- SYMBOLS --------------------------

	.type		.nv.reservedSmem.offset0,@object
	.size		.nv.reservedSmem.offset0,0x4
